	.headerflags	@"EF_CUDA_TEXMODE_UNIFIED EF_CUDA_64BIT_ADDRESS EF_CUDA_ACCELERATORS EF_CUDA_SM90 EF_CUDA_VIRTUAL_SM(EF_CUDA_SM90)"
	.elftype	@"ET_EXEC"


//--------------------- .nv.info                  --------------------------
	.section	.nv.info,"",@"SHT_CUDA_INFO"
	.align	4


	//----- nvinfo : EIATTR_REGCOUNT
	.align		4
        /*0000*/ 	.byte	0x04, 0x2f
        /*0002*/ 	.short	(.L_3 - .L_2)
	.align		4
.L_2:
        /*0004*/ 	.word	index@(triton_poi_fused__native_batch_norm_legit_no_training__prelu_kernel_convolution_18)
        /*0008*/ 	.word	0x00000019


	//----- nvinfo : EIATTR_MIN_STACK_SIZE
	.align		4
.L_3:
        /*000c*/ 	.byte	0x04, 0x12
        /*000e*/ 	.short	(.L_5 - .L_4)
	.align		4
.L_4:
        /*0010*/ 	.word	index@(triton_poi_fused__native_batch_norm_legit_no_training__prelu_kernel_convolution_18)
        /*0014*/ 	.word	0x00000000


	//----- nvinfo : EIATTR_FRAME_SIZE
	.align		4
.L_5:
        /*0018*/ 	.byte	0x04, 0x11
        /*001a*/ 	.short	(.L_7 - .L_6)
	.align		4
.L_6:
        /*001c*/ 	.word	index@(triton_poi_fused__native_batch_norm_legit_no_training__prelu_kernel_convolution_18)
        /*0020*/ 	.word	0x00000000


	//----- nvinfo : EIATTR_MIN_STACK_SIZE
	.align		4
.L_7:
        /*0024*/ 	.byte	0x04, 0x12
        /*0026*/ 	.short	(.L_9 - .L_8)
	.align		4
.L_8:
        /*0028*/ 	.word	index@(triton_poi_fused__native_batch_norm_legit_no_training__prelu_kernel_convolution_18)
        /*002c*/ 	.word	0x00000000
.L_9:


//--------------------- .nv.info.triton_poi_fused__native_batch_norm_legit_no_training__prelu_kernel_convolution_18 --------------------------
	.section	.nv.info.triton_poi_fused__native_batch_norm_legit_no_training__prelu_kernel_convolution_18,"",@"SHT_CUDA_INFO"
	.sectionflags	@""
	.align	4


	//----- nvinfo : EIATTR_CUDA_API_VERSION
	.align		4
        /*0000*/ 	.byte	0x04, 0x37
        /*0002*/ 	.short	(.L_11 - .L_10)
.L_10:
        /*0004*/ 	.word	0x0000007c


	//----- nvinfo : EIATTR_KPARAM_INFO
	.align		4
.L_11:
        /*0008*/ 	.byte	0x04, 0x17
        /*000a*/ 	.short	(.L_13 - .L_12)
.L_12:
        /*000c*/ 	.word	0x00000000
        /*0010*/ 	.short	0x0008
        /*0012*/ 	.short	0x0040
        /*0014*/ 	.byte	0x00, 0xf0, 0x11, 0x00


	//----- nvinfo : EIATTR_KPARAM_INFO
	.align		4
.L_13:
        /*0018*/ 	.byte	0x04, 0x17
        /*001a*/ 	.short	(.L_15 - .L_14)
.L_14:
        /*001c*/ 	.word	0x00000000
        /*0020*/ 	.short	0x0007
        /*0022*/ 	.short	0x0038
        /*0024*/ 	.byte	0x00, 0xf4, 0x21, 0x00


	//----- nvinfo : EIATTR_KPARAM_INFO
	.align		4
.L_15:
        /*0028*/ 	.byte	0x04, 0x17
        /*002a*/ 	.short	(.L_17 - .L_16)
.L_16:
        /*002c*/ 	.word	0x00000000
        /*0030*/ 	.short	0x0006
        /*0032*/ 	.short	0x0030
        /*0034*/ 	.byte	0x00, 0xf4, 0x21, 0x00


	//----- nvinfo : EIATTR_KPARAM_INFO
	.align		4
.L_17:
        /*0038*/ 	.byte	0x04, 0x17
        /*003a*/ 	.short	(.L_19 - .L_18)
.L_18:
        /*003c*/ 	.word	0x00000000
        /*0040*/ 	.short	0x0005
        /*0042*/ 	.short	0x0028
        /*0044*/ 	.byte	0x00, 0xf4, 0x21, 0x00


	//----- nvinfo : EIATTR_KPARAM_INFO
	.align		4
.L_19:
        /*0048*/ 	.byte	0x04, 0x17
        /*004a*/ 	.short	(.L_21 - .L_20)
.L_20:
        /*004c*/ 	.word	0x00000000
        /*0050*/ 	.short	0x0004
        /*0052*/ 	.short	0x0020
        /*0054*/ 	.byte	0x00, 0xf4, 0x21, 0x00


	//----- nvinfo : EIATTR_KPARAM_INFO
	.align		4
.L_21:
        /*0058*/ 	.byte	0x04, 0x17
        /*005a*/ 	.short	(.L_23 - .L_22)
.L_22:
        /*005c*/ 	.word	0x00000000
        /*0060*/ 	.short	0x0003
        /*0062*/ 	.short	0x0018
        /*0064*/ 	.byte	0x00, 0xf4, 0x21, 0x00


	//----- nvinfo : EIATTR_KPARAM_INFO
	.align		4
.L_23:
        /*0068*/ 	.byte	0x04, 0x17
        /*006a*/ 	.short	(.L_25 - .L_24)
.L_24:
        /*006c*/ 	.word	0x00000000
        /*0070*/ 	.short	0x0002
        /*0072*/ 	.short	0x0010
        /*0074*/ 	.byte	0x00, 0xf4, 0x21, 0x00


	//----- nvinfo : EIATTR_KPARAM_INFO
	.align		4
.L_25:
        /*0078*/ 	.byte	0x04, 0x17
        /*007a*/ 	.short	(.L_27 - .L_26)
.L_26:
        /*007c*/ 	.word	0x00000000
        /*0080*/ 	.short	0x0001
        /*0082*/ 	.short	0x0008
        /*0084*/ 	.byte	0x00, 0xf4, 0x21, 0x00


	//----- nvinfo : EIATTR_KPARAM_INFO
	.align		4
.L_27:
        /*0088*/ 	.byte	0x04, 0x17
        /*008a*/ 	.short	(.L_29 - .L_28)
.L_28:
        /*008c*/ 	.word	0x00000000
        /*0090*/ 	.short	0x0000
        /*0092*/ 	.short	0x0000
        /*0094*/ 	.byte	0x00, 0xf4, 0x21, 0x00


	//----- nvinfo : EIATTR_SPARSE_MMA_MASK
	.align		4
.L_29:
        /*0098*/ 	.byte	0x03, 0x50
        /*009a*/ 	.short	0x0000


	//----- nvinfo : EIATTR_MAXREG_COUNT
	.align		4
        /*009c*/ 	.byte	0x03, 0x1b
        /*009e*/ 	.short	0x00ff


	//----- nvinfo : EIATTR_EXIT_INSTR_OFFSETS
	.align		4
        /*00a0*/ 	.byte	0x04, 0x1c
        /*00a2*/ 	.short	(.L_31 - .L_30)


	//   ....[0]....
.L_30:
        /*00a4*/ 	.word	0x00000450


	//----- nvinfo : EIATTR_REQNTID
	.align		4
.L_31:
        /*00a8*/ 	.byte	0x04, 0x10
        /*00aa*/ 	.short	(.L_33 - .L_32)
.L_32:
        /*00ac*/ 	.word	0x00000080
        /*00b0*/ 	.word	0x00000001
        /*00b4*/ 	.word	0x00000001


	//----- nvinfo : EIATTR_CBANK_PARAM_SIZE
	.align		4
.L_33:
        /*00b8*/ 	.byte	0x03, 0x19
        /*00ba*/ 	.short	0x0044


	//----- nvinfo : EIATTR_PARAM_CBANK
	.align		4
        /*00bc*/ 	.byte	0x04, 0x0a
        /*00be*/ 	.short	(.L_35 - .L_34)
	.align		4
.L_34:
        /*00c0*/ 	.word	index@(.nv.constant0.triton_poi_fused__native_batch_norm_legit_no_training__prelu_kernel_convolution_18)
        /*00c4*/ 	.short	0x0210
        /*00c6*/ 	.short	0x0044


	//----- nvinfo : EIATTR_SW_WAR
	.align		4
.L_35:
        /*00c8*/ 	.byte	0x04, 0x36
        /*00ca*/ 	.short	(.L_37 - .L_36)
.L_36:
        /*00cc*/ 	.word	0x00000008
.L_37:


//--------------------- .nv.callgraph             --------------------------
	.section	.nv.callgraph,"",@"SHT_CUDA_CALLGRAPH"
	.align	4
	.sectionentsize	8
	.align		4
        /*0000*/ 	.word	0x00000000
	.align		4
        /*0004*/ 	.word	0xffffffff
	.align		4
        /*0008*/ 	.word	0x00000000
	.align		4
        /*000c*/ 	.word	0xfffffffe
	.align		4
        /*0010*/ 	.word	0x00000000
	.align		4
        /*0014*/ 	.word	0xfffffffd
	.align		4
        /*0018*/ 	.word	0x00000000
	.align		4
        /*001c*/ 	.word	0xfffffffc


//--------------------- .nv.constant4             --------------------------
	.section	.nv.constant4,"a",@progbits
	.align	8
	.align		8
.nv.constant4:
        /*0000*/ 	.dword	_$_str
	.align		8
        /*0008*/ 	.dword	_$_str_$_2


//--------------------- .text.triton_poi_fused__native_batch_norm_legit_no_training__prelu_kernel_convolution_18 --------------------------
	.section	.text.triton_poi_fused__native_batch_norm_legit_no_training__prelu_kernel_convolution_18,"ax",@progbits
	.align	128
        .global         triton_poi_fused__native_batch_norm_legit_no_training__prelu_kernel_convolution_18
        .type           triton_poi_fused__native_batch_norm_legit_no_training__prelu_kernel_convolution_18,@function
        .size           triton_poi_fused__native_batch_norm_legit_no_training__prelu_kernel_convolution_18,(.L_x_1 - triton_poi_fused__native_batch_norm_legit_no_training__prelu_kernel_convolution_18)
        .other          triton_poi_fused__native_batch_norm_legit_no_training__prelu_kernel_convolution_18,@"STO_CUDA_ENTRY STV_DEFAULT"
triton_poi_fused__native_batch_norm_legit_no_training__prelu_kernel_convolution_18:
.text.triton_poi_fused__native_batch_norm_legit_no_training__prelu_kernel_convolution_18:
[----:B------:R-:W-:Y:S01]  /*0000*/  LDC R1, c[0x0][0x28] ;  /* 0x00000a00ff017b82 */ /* 0x000fe20000000800 */
[----:B------:R-:W1:Y:S07]  /*0010*/  S2R R0, SR_TID.X ;  /* 0x0000000000007919 */ /* 0x000e6e0000002100 */
[----:B------:R-:W2:Y:S01]  /*0020*/  LDC.64 R4, c[0x0][0x230] ;  /* 0x00008c00ff047b82 */ /* 0x000ea20000000a00 */
[----:B------:R-:W-:Y:S01]  /*0030*/  ULDC.64 UR4, c[0x0][0x208] ;  /* 0x0000820000047ab9 */ /* 0x000fe20000000a00 */
[----:B------:R-:W3:Y:S06]  /*0040*/  S2R R7, SR_CTAID.X ;  /* 0x0000000000077919 */ /* 0x000eec0000002500 */
[----:B------:R-:W4:Y:S08]  /*0050*/  LDC.64 R8, c[0x0][0x220] ;  /* 0x00008800ff087b82 */ /* 0x000f300000000a00 */
[----:B------:R-:W5:Y:S08]  /*0060*/  LDC.64 R10, c[0x0][0x228] ;  /* 0x00008a00ff0a7b82 */ /* 0x000f700000000a00 */
[----:B------:R-:W5:Y:S01]  /*0070*/  LDC.64 R14, c[0x0][0x240] ;  /* 0x00009000ff0e7b82 */ /* 0x000f620000000a00 */
[----:B-1----:R-:W-:-:S07]  /*0080*/  SHF.L.U32 R0, R0, 0x1, RZ ;  /* 0x0000000100007819 */ /* 0x002fce00000006ff */
[----:B------:R-:W1:Y:S01]  /*0090*/  LDC.64 R16, c[0x0][0x238] ;  /* 0x00008e00ff107b82 */ /* 0x000e620000000a00 */
[----:B---3--:R-:W-:Y:S02]  /*00a0*/  SHF.R.S32.HI R3, RZ, 0x17, R7 ;  /* 0x00000017ff037819 */ /* 0x008fe40000011407 */
[----:B------:R-:W-:Y:S02]  /*00b0*/  LOP3.LUT R0, R0, 0xfe, RZ, 0xc0, !PT ;  /* 0x000000fe00007812 */ /* 0x000fe400078ec0ff */
[----:B------:R-:W-:Y:S02]  /*00c0*/  SGXT R3, R3, 0x1 ;  /* 0x000000010303781a */ /* 0x000fe40000000200 */
[----:B------:R-:W-:-:S04]  /*00d0*/  LEA R0, R7, R0, 0x8 ;  /* 0x0000000007007211 */ /* 0x000fc800078e40ff */
[----:B------:R-:W-:-:S04]  /*00e0*/  LEA.HI R3, R3, R0, RZ, 0x6 ;  /* 0x0000000003037211 */ /* 0x000fc800078f30ff */
[----:B------:R-:W-:-:S04]  /*00f0*/  LOP3.LUT R3, R3, 0xffffffc0, RZ, 0xc0, !PT ;  /* 0xffffffc003037812 */ /* 0x000fc800078ec0ff */
[----:B------:R-:W-:Y:S02]  /*0100*/  IADD3 R12, R0, -R3, RZ ;  /* 0x80000003000c7210 */ /* 0x000fe40007ffe0ff */
[----:B------:R-:W3:Y:S03]  /*0110*/  LDC.64 R2, c[0x0][0x210] ;  /* 0x00008400ff027b82 */ /* 0x000ee60000000a00 */
[----:B--2---:R-:W-:-:S06]  /*0120*/  IMAD.WIDE R4, R12, 0x4, R4 ;  /* 0x000000040c047825 */ /* 0x004fcc00078e0204 */
[----:B------:R-:W2:Y:S01]  /*0130*/  LDG.E.EL.64 R4, desc[UR4][R4.64] ;  /* 0x0000000404047981 */ /* 0x000ea2000c2e1b00 */
[----:B----4-:R-:W-:-:S04]  /*0140*/  IMAD.WIDE R8, R12, 0x4, R8 ;  /* 0x000000040c087825 */ /* 0x010fc800078e0208 */
[C---:B-----5:R-:W-:Y:S02]  /*0150*/  IMAD.WIDE R10, R12.reuse, 0x4, R10 ;  /* 0x000000040c0a7825 */ /* 0x060fe400078e020a */
[----:B------:R-:W4:Y:S01]  /*0160*/  LDG.E.EL.64 R8, desc[UR4][R8.64] ;  /* 0x0000000408087981 */ /* 0x000f22000c2e1b00 */
[----:B------:R-:W5:Y:S01]  /*0170*/  LDC.64 R20, c[0x0][0x248] ;  /* 0x00009200ff147b82 */ /* 0x000f620000000a00 */
[----:B0-----:R-:W-:Y:S02]  /*0180*/  IMAD.WIDE R14, R12, 0x4, R14 ;  /* 0x000000040c0e7825 */ /* 0x001fe400078e020e */
[----:B------:R-:W4:Y:S02]  /*0190*/  LDG.E.EL.64 R10, desc[UR4][R10.64] ;  /* 0x000000040a0a7981 */ /* 0x000f24000c2e1b00 */
[----:B---3--:R-:W-:Y:S02]  /*01a0*/  IMAD.WIDE R2, R0, 0x4, R2 ;  /* 0x0000000400027825 */ /* 0x008fe400078e0202 */
[----:B------:R-:W3:Y:S04]  /*01b0*/  LDG.E.EL.64 R14, desc[UR4][R14.64] ;  /* 0x000000040e0e7981 */ /* 0x000ee8000c2e1b00 */
[----:B------:R-:W4:Y:S01]  /*01c0*/  LDG.E.64 R6, desc[UR4][R2.64] ;  /* 0x0000000402067981 */ /* 0x000f22000c1e1b00 */
[----:B-1----:R-:W-:-:S05]  /*01d0*/  IMAD.WIDE R18, R12, 0x4, R16 ;  /* 0x000000040c127825 */ /* 0x002fca00078e0210 */
[----:B------:R-:W3:Y:S04]  /*01e0*/  LDG.E.EL.64 R12, desc[UR4][R18.64] ;  /* 0x00000004120c7981 */ /* 0x000ee8000c2e1b00 */
[----:B-----5:R-:W5:Y:S01]  /*01f0*/  LDG.E R16, desc[UR4][R20.64] ;  /* 0x0000000414107981 */ /* 0x020f62000c1e1900 */
[----:B--2---:R-:W-:Y:S01]  /*0200*/  FADD R4, R4, 9.9999997473787516356e-06 ;  /* 0x3727c5ac04047421 */ /* 0x004fe20000000000 */
[----:B------:R-:W-:-:S03]  /*0210*/  FADD R5, R5, 9.9999997473787516356e-06 ;  /* 0x3727c5ac05057421 */ /* 0x000fc60000000000 */
[----:B------:R-:W0:Y:S08]  /*0220*/  MUFU.SQRT R17, R4 ;  /* 0x0000000400117308 */ /* 0x000e300000002000 */
[----:B------:R-:W1:Y:S01]  /*0230*/  MUFU.SQRT R22, R5 ;  /* 0x0000000500167308 */ /* 0x000e620000002000 */
[C---:B0-----:R-:W-:Y:S02]  /*0240*/  FSETP.GT.AND P0, PT, R17.reuse, 8.50705917302346158658e+37, PT ;  /* 0x7e8000001100780b */ /* 0x041fe40003f04000 */
[----:B------:R-:W-:-:S02]  /*0250*/  FSETP.GEU.AND P2, PT, R17, 1.175494350822287508e-38, PT ;  /* 0x008000001100780b */ /* 0x000fc40003f4e000 */
[C---:B-1----:R-:W-:Y:S02]  /*0260*/  FSETP.GT.AND P1, PT, R22.reuse, 8.50705917302346158658e+37, PT ;  /* 0x7e8000001600780b */ /* 0x042fe40003f24000 */
[----:B------:R-:W-:-:S07]  /*0270*/  FSETP.GEU.AND P3, PT, R22, 1.175494350822287508e-38, PT ;  /* 0x008000001600780b */ /* 0x000fce0003f6e000 */
[----:B------:R-:W-:Y:S01]  /*0280*/  @P0 FMUL R17, R17, 0.25 ;  /* 0x3e80000011110820 */ /* 0x000fe20000400000 */
[----:B------:R-:W-:-:S03]  /*0290*/  HFMA2.MMA R5, -RZ, RZ, 1.625, 0 ;  /* 0x3e800000ff057435 */ /* 0x000fc600000001ff */
[----:B------:R-:W-:Y:S01]  /*02a0*/  @!P2 FMUL R17, R17, 16777216 ;  /* 0x4b8000001111a820 */ /* 0x000fe20000400000 */
[----:B------:R-:W-:-:S04]  /*02b0*/  @P1 FMUL R22, R22, 0.25 ;  /* 0x3e80000016161820 */ /* 0x000fc80000400000 */
[----:B------:R-:W-:Y:S01]  /*02c0*/  @!P3 FMUL R22, R22, 16777216 ;  /* 0x4b8000001616b820 */ /* 0x000fe20000400000 */
[----:B------:R-:W0:Y:S01]  /*02d0*/  MUFU.RCP R17, R17 ;  /* 0x0000001100117308 */ /* 0x000e220000001000 */
[----:B------:R-:W-:-:S07]  /*02e0*/  FSEL R4, R5, 1, P0 ;  /* 0x3f80000005047808 */ /* 0x000fce0000000000 */
[----:B------:R-:W1:Y:S01]  /*02f0*/  MUFU.RCP R22, R22 ;  /* 0x0000001600167308 */ /* 0x000e620000001000 */
[----:B------:R-:W-:Y:S01]  /*0300*/  FSEL R5, R5, 1, P1 ;  /* 0x3f80000005057808 */ /* 0x000fe20000800000 */
[----:B------:R-:W-:Y:S01]  /*0310*/  @!P2 FMUL R4, R4, 16777216 ;  /* 0x4b8000000404a820 */ /* 0x000fe20000400000 */
[----:B----4-:R-:W-:Y:S01]  /*0320*/  FADD R6, R6, R8 ;  /* 0x0000000806067221 */ /* 0x010fe20000000000 */
[----:B------:R-:W-:Y:S02]  /*0330*/  FADD R7, R7, R9 ;  /* 0x0000000907077221 */ /* 0x000fe40000000000 */
[----:B------:R-:W-:Y:S01]  /*0340*/  @!P3 FMUL R5, R5, 16777216 ;  /* 0x4b8000000505b820 */ /* 0x000fe20000400000 */
[----:B0-----:R-:W-:Y:S01]  /*0350*/  FMUL R9, R17, R4 ;  /* 0x0000000411097220 */ /* 0x001fe20000400000 */
[----:B------:R-:W-:Y:S01]  /*0360*/  FADD R10, -R10, R6 ;  /* 0x000000060a0a7221 */ /* 0x000fe20000000100 */
[----:B------:R-:W-:Y:S01]  /*0370*/  FADD R11, -R11, R7 ;  /* 0x000000070b0b7221 */ /* 0x000fe20000000100 */
[----:B-1----:R-:W-:-:S02]  /*0380*/  FMUL R8, R22, R5 ;  /* 0x0000000516087220 */ /* 0x002fc40000400000 */
[----:B------:R-:W0:Y:S01]  /*0390*/  LDC.64 R4, c[0x0][0x218] ;  /* 0x00008600ff047b82 */ /* 0x000e220000000a00 */
[----:B------:R-:W-:Y:S01]  /*03a0*/  FMUL R9, R10, R9 ;  /* 0x000000090a097220 */ /* 0x000fe20000400000 */
[----:B------:R-:W-:-:S03]  /*03b0*/  FMUL R8, R11, R8 ;  /* 0x000000080b087220 */ /* 0x000fc60000400000 */
[----:B---3--:R-:W-:Y:S01]  /*03c0*/  FFMA R12, R12, R9, R14 ;  /* 0x000000090c0c7223 */ /* 0x008fe2000000000e */
[----:B------:R-:W-:-:S04]  /*03d0*/  FFMA R13, R13, R8, R15 ;  /* 0x000000080d0d7223 */ /* 0x000fc8000000000f */
[----:B------:R-:W-:Y:S02]  /*03e0*/  FSETP.GT.AND P0, PT, R12, RZ, PT ;  /* 0x000000ff0c00720b */ /* 0x000fe40003f04000 */
[----:B------:R-:W-:Y:S01]  /*03f0*/  FSETP.GT.AND P1, PT, R13, RZ, PT ;  /* 0x000000ff0d00720b */ /* 0x000fe20003f24000 */
[----:B------:R-:W-:Y:S10]  /*0400*/  STG.E.64 desc[UR4][R2.64], R6 ;  /* 0x0000000602007986 */ /* 0x000ff4000c101b04 */
[----:B-----5:R-:W-:Y:S01]  /*0410*/  @!P0 FMUL R12, R16, R12 ;  /* 0x0000000c100c8220 */ /* 0x020fe20000400000 */
[----:B0-----:R-:W-:-:S04]  /*0420*/  IMAD.WIDE R4, R0, 0x4, R4 ;  /* 0x0000000400047825 */ /* 0x001fc800078e0204 */
[----:B------:R-:W-:-:S05]  /*0430*/  @!P1 FMUL R13, R16, R13 ;  /* 0x0000000d100d9220 */ /* 0x000fca0000400000 */
[----:B------:R-:W-:Y:S01]  /*0440*/  STG.E.64 desc[UR4][R4.64], R12 ;  /* 0x0000000c04007986 */ /* 0x000fe2000c101b04 */
[----:B------:R-:W-:Y:S05]  /*0450*/  EXIT ;  /* 0x000000000000794d */ /* 0x000fea0003800000 */
.L_x_0:
[----:B------:R-:W-:-:S00]  /*0460*/  BRA `(.L_x_0) ;  /* 0xfffffffc00fc7947 */ /* 0x000fc0000383ffff */
[----:B------:R-:W-:-:S00]  /*0470*/  NOP ;  /* 0x0000000000007918 */ /* 0x000fc00000000000 */
        /* <DEDUP_REMOVED lines=8> */
.L_x_1:


//--------------------- .nv.global.init           --------------------------
	.section	.nv.global.init,"aw",@progbits
.nv.global.init:
	.type		_$_str,@object
	.size		_$_str,(_$_str_$_2 - _$_str)
_$_str:
        /*0000*/ 	.byte	0x5f, 0x5f, 0x43, 0x55, 0x44, 0x41, 0x5f, 0x46, 0x54, 0x5a, 0x00
	.type		_$_str_$_2,@object
	.size		_$_str_$_2,(.L_1 - _$_str_$_2)
_$_str_$_2:
        /*000b*/ 	.byte	0x5f, 0x5f, 0x43, 0x55, 0x44, 0x41, 0x5f, 0x50, 0x52, 0x45, 0x43, 0x5f, 0x53, 0x51, 0x52, 0x54
        /*001b*/ 	.byte	0x00
.L_1:


//--------------------- .nv.constant0.triton_poi_fused__native_batch_norm_legit_no_training__prelu_kernel_convolution_18 --------------------------
	.section	.nv.constant0.triton_poi_fused__native_batch_norm_legit_no_training__prelu_kernel_convolution_18,"a",@progbits
	.sectionflags	@""
	.align	4
.nv.constant0.triton_poi_fused__native_batch_norm_legit_no_training__prelu_kernel_convolution_18:
	.zero		596
